//
// Generated by NVIDIA NVVM Compiler
//
// Compiler Build ID: CL-36424714
// Cuda compilation tools, release 13.0, V13.0.88
// Based on NVVM 20.0.0
//

.version 9.0
.target sm_100
.address_size 64

	// .globl	_ZN4duda6detail10eye_kernelIiEEvPT_i

.visible .entry _ZN4duda6detail10eye_kernelIiEEvPT_i(
	.param .u64 .ptr .align 1 _ZN4duda6detail10eye_kernelIiEEvPT_i_param_0,
	.param .u32 _ZN4duda6detail10eye_kernelIiEEvPT_i_param_1
)
{
	.reg .pred 	%p<3>;
	.reg .b32 	%r<16>;
	.reg .b64 	%rd<7>;

	ld.param.u64 	%rd2, [_ZN4duda6detail10eye_kernelIiEEvPT_i_param_0];
	ld.param.u32 	%r5, [_ZN4duda6detail10eye_kernelIiEEvPT_i_param_1];
	cvta.to.global.u64 	%rd1, %rd2;
	mov.u32 	%r6, %ntid.x;
	mov.u32 	%r7, %ctaid.x;
	mov.u32 	%r8, %tid.x;
	mad.lo.s32 	%r1, %r6, %r7, %r8;
	mov.u32 	%r9, %ntid.y;
	mov.u32 	%r10, %ctaid.y;
	mov.u32 	%r11, %tid.y;
	mad.lo.s32 	%r12, %r9, %r10, %r11;
	max.s32 	%r13, %r1, %r12;
	setp.ge.s32 	%p1, %r13, %r5;
	@%p1 bra 	$L__BB0_4;
	mad.lo.s32 	%r3, %r5, %r12, %r1;
	setp.ne.s32 	%p2, %r1, %r12;
	@%p2 bra 	$L__BB0_3;
	mul.wide.s32 	%rd5, %r3, 4;
	add.s64 	%rd6, %rd1, %rd5;
	mov.b32 	%r15, 1;
	st.global.u32 	[%rd6], %r15;
	bra.uni 	$L__BB0_4;
$L__BB0_3:
	mul.wide.s32 	%rd3, %r3, 4;
	add.s64 	%rd4, %rd1, %rd3;
	mov.b32 	%r14, 0;
	st.global.u32 	[%rd4], %r14;
$L__BB0_4:
	ret;

}
	// .globl	_ZN4duda6detail10eye_kernelIfEEvPT_i
.visible .entry _ZN4duda6detail10eye_kernelIfEEvPT_i(
	.param .u64 .ptr .align 1 _ZN4duda6detail10eye_kernelIfEEvPT_i_param_0,
	.param .u32 _ZN4duda6detail10eye_kernelIfEEvPT_i_param_1
)
{
	.reg .pred 	%p<3>;
	.reg .b32 	%r<16>;
	.reg .b64 	%rd<7>;

	ld.param.u64 	%rd2, [_ZN4duda6detail10eye_kernelIfEEvPT_i_param_0];
	ld.param.u32 	%r5, [_ZN4duda6detail10eye_kernelIfEEvPT_i_param_1];
	cvta.to.global.u64 	%rd1, %rd2;
	mov.u32 	%r6, %ntid.x;
	mov.u32 	%r7, %ctaid.x;
	mov.u32 	%r8, %tid.x;
	mad.lo.s32 	%r1, %r6, %r7, %r8;
	mov.u32 	%r9, %ntid.y;
	mov.u32 	%r10, %ctaid.y;
	mov.u32 	%r11, %tid.y;
	mad.lo.s32 	%r12, %r9, %r10, %r11;
	max.s32 	%r13, %r1, %r12;
	setp.ge.s32 	%p1, %r13, %r5;
	@%p1 bra 	$L__BB1_4;
	mad.lo.s32 	%r3, %r5, %r12, %r1;
	setp.ne.s32 	%p2, %r1, %r12;
	@%p2 bra 	$L__BB1_3;
	mul.wide.s32 	%rd5, %r3, 4;
	add.s64 	%rd6, %rd1, %rd5;
	mov.b32 	%r15, 1065353216;
	st.global.u32 	[%rd6], %r15;
	bra.uni 	$L__BB1_4;
$L__BB1_3:
	mul.wide.s32 	%rd3, %r3, 4;
	add.s64 	%rd4, %rd1, %rd3;
	mov.b32 	%r14, 0;
	st.global.u32 	[%rd4], %r14;
$L__BB1_4:
	ret;

}
	// .globl	_ZN4duda6detail10eye_kernelIdEEvPT_i
.visible .entry _ZN4duda6detail10eye_kernelIdEEvPT_i(
	.param .u64 .ptr .align 1 _ZN4duda6detail10eye_kernelIdEEvPT_i_param_0,
	.param .u32 _ZN4duda6detail10eye_kernelIdEEvPT_i_param_1
)
{
	.reg .pred 	%p<3>;
	.reg .b32 	%r<14>;
	.reg .b64 	%rd<9>;

	ld.param.u64 	%rd2, [_ZN4duda6detail10eye_kernelIdEEvPT_i_param_0];
	ld.param.u32 	%r5, [_ZN4duda6detail10eye_kernelIdEEvPT_i_param_1];
	cvta.to.global.u64 	%rd1, %rd2;
	mov.u32 	%r6, %ntid.x;
	mov.u32 	%r7, %ctaid.x;
	mov.u32 	%r8, %tid.x;
	mad.lo.s32 	%r1, %r6, %r7, %r8;
	mov.u32 	%r9, %ntid.y;
	mov.u32 	%r10, %ctaid.y;
	mov.u32 	%r11, %tid.y;
	mad.lo.s32 	%r12, %r9, %r10, %r11;
	max.s32 	%r13, %r1, %r12;
	setp.ge.s32 	%p1, %r13, %r5;
	@%p1 bra 	$L__BB2_4;
	mad.lo.s32 	%r3, %r5, %r12, %r1;
	setp.ne.s32 	%p2, %r1, %r12;
	@%p2 bra 	$L__BB2_3;
	mul.wide.s32 	%rd6, %r3, 8;
	add.s64 	%rd7, %rd1, %rd6;
	mov.b64 	%rd8, 4607182418800017408;
	st.global.u64 	[%rd7], %rd8;
	bra.uni 	$L__BB2_4;
$L__BB2_3:
	mul.wide.s32 	%rd3, %r3, 8;
	add.s64 	%rd4, %rd1, %rd3;
	mov.b64 	%rd5, 0;
	st.global.u64 	[%rd4], %rd5;
$L__BB2_4:
	ret;

}


// ===== COMPILED SASS (sm_100) =====

	.target	sm_100

	.elftype	@"ET_EXEC"


//--------------------- .note.nv.tkinfo           --------------------------
	.section	.note.nv.tkinfo,"",@"SHT_NOTE"
	.sectionflags	@"SHF_NOTE_NV_TKINFO"
	.tkinfo
        /*0018*/ 	.word	0x00000002
        /*0030*/ 	.string	""
        /*0030*/ 	.string	"ptxas"
        /*0030*/ 	.string	"Cuda compilation tools, release 13.0, V13.0.88"
        /*0030*/ 	.string	"Build cuda_13.0.r13.0/compiler.36424714_0"
        /*0030*/ 	.string	"-arch sm_100 -m 64 "



//--------------------- .note.nv.cuinfo           --------------------------
	.section	.note.nv.cuinfo,"",@"SHT_NOTE"
	.sectionflags	@"SHF_NOTE_NV_CUINFO"
        /*0018*/ 	.short	0x0002
        /*001a*/ 	.short	0x0064
        /*001c*/ 	.short	0x0082
	.zero		2


//--------------------- .nv.info                  --------------------------
	.section	.nv.info,"",@"SHT_CUDA_INFO"
	.align	4


	//----- nvinfo : EIATTR_REGCOUNT
	.align		4
        /*0000*/ 	.byte	0x04, 0x2f
        /*0002*/ 	.short	(.L_1 - .L_0)
	.align		4
.L_0:
        /*0004*/ 	.word	index@(_ZN4duda6detail10eye_kernelIiEEvPT_i)
        /*0008*/ 	.word	0x0000000a


	//----- nvinfo : EIATTR_FRAME_SIZE
	.align		4
.L_1:
        /*000c*/ 	.byte	0x04, 0x11
        /*000e*/ 	.short	(.L_3 - .L_2)
	.align		4
.L_2:
        /*0010*/ 	.word	index@(_ZN4duda6detail10eye_kernelIiEEvPT_i)
        /*0014*/ 	.word	0x00000000


	//----- nvinfo : EIATTR_REGCOUNT
	.align		4
.L_3:
        /*0018*/ 	.byte	0x04, 0x2f
        /*001a*/ 	.short	(.L_5 - .L_4)
	.align		4
.L_4:
        /*001c*/ 	.word	index@(_ZN4duda6detail10eye_kernelIfEEvPT_i)
        /*0020*/ 	.word	0x0000000a


	//----- nvinfo : EIATTR_FRAME_SIZE
	.align		4
.L_5:
        /*0024*/ 	.byte	0x04, 0x11
        /*0026*/ 	.short	(.L_7 - .L_6)
	.align		4
.L_6:
        /*0028*/ 	.word	index@(_ZN4duda6detail10eye_kernelIfEEvPT_i)
        /*002c*/ 	.word	0x00000000


	//----- nvinfo : EIATTR_REGCOUNT
	.align		4
.L_7:
        /*0030*/ 	.byte	0x04, 0x2f
        /*0032*/ 	.short	(.L_9 - .L_8)
	.align		4
.L_8:
        /*0034*/ 	.word	index@(_ZN4duda6detail10eye_kernelIdEEvPT_i)
        /*0038*/ 	.word	0x0000000a


	//----- nvinfo : EIATTR_FRAME_SIZE
	.align		4
.L_9:
        /*003c*/ 	.byte	0x04, 0x11
        /*003e*/ 	.short	(.L_11 - .L_10)
	.align		4
.L_10:
        /*0040*/ 	.word	index@(_ZN4duda6detail10eye_kernelIdEEvPT_i)
        /*0044*/ 	.word	0x00000000


	//----- nvinfo : EIATTR_MIN_STACK_SIZE
	.align		4
.L_11:
        /*0048*/ 	.byte	0x04, 0x12
        /*004a*/ 	.short	(.L_13 - .L_12)
	.align		4
.L_12:
        /*004c*/ 	.word	index@(_ZN4duda6detail10eye_kernelIdEEvPT_i)
        /*0050*/ 	.word	0x00000000


	//----- nvinfo : EIATTR_MIN_STACK_SIZE
	.align		4
.L_13:
        /*0054*/ 	.byte	0x04, 0x12
        /*0056*/ 	.short	(.L_15 - .L_14)
	.align		4
.L_14:
        /*0058*/ 	.word	index@(_ZN4duda6detail10eye_kernelIfEEvPT_i)
        /*005c*/ 	.word	0x00000000


	//----- nvinfo : EIATTR_MIN_STACK_SIZE
	.align		4
.L_15:
        /*0060*/ 	.byte	0x04, 0x12
        /*0062*/ 	.short	(.L_17 - .L_16)
	.align		4
.L_16:
        /*0064*/ 	.word	index@(_ZN4duda6detail10eye_kernelIiEEvPT_i)
        /*0068*/ 	.word	0x00000000
.L_17:


//--------------------- .nv.compat                --------------------------
	.section	.nv.compat,"",@"SHT_CUDA_COMPAT_INFO"
	.align	4
        /*0000*/ 	.byte	0x02, 0x09, 0x00, 0x00, 0x02, 0x02, 0x01, 0x00, 0x02, 0x05, 0x05, 0x00, 0x03, 0x07, 0x01, 0x01
        /*0010*/ 	.byte	0x02, 0x03, 0x00, 0x00, 0x02, 0x06, 0x01, 0x00, 0x04, 0x0b, 0x08, 0x00, 0x09, 0x00, 0x00, 0x00
        /*0020*/ 	.byte	0x00, 0x00, 0x00, 0x00


//--------------------- .nv.info._ZN4duda6detail10eye_kernelIdEEvPT_i --------------------------
	.section	.nv.info._ZN4duda6detail10eye_kernelIdEEvPT_i,"",@"SHT_CUDA_INFO"
	.sectionflags	@""
	.align	4


	//----- nvinfo : EIATTR_CUDA_API_VERSION
	.align		4
        /*0000*/ 	.byte	0x04, 0x37
        /*0002*/ 	.short	(.L_19 - .L_18)
.L_18:
        /*0004*/ 	.word	0x00000082


	//----- nvinfo : EIATTR_KPARAM_INFO
	.align		4
.L_19:
        /*0008*/ 	.byte	0x04, 0x17
        /*000a*/ 	.short	(.L_21 - .L_20)
.L_20:
        /*000c*/ 	.word	0x00000000
        /*0010*/ 	.short	0x0001
        /*0012*/ 	.short	0x0008
        /*0014*/ 	.byte	0x00, 0xf0, 0x11, 0x00


	//----- nvinfo : EIATTR_KPARAM_INFO
	.align		4
.L_21:
        /*0018*/ 	.byte	0x04, 0x17
        /*001a*/ 	.short	(.L_23 - .L_22)
.L_22:
        /*001c*/ 	.word	0x00000000
        /*0020*/ 	.short	0x0000
        /*0022*/ 	.short	0x0000
        /*0024*/ 	.byte	0x00, 0xf5, 0x21, 0x00


	//----- nvinfo : EIATTR_SPARSE_MMA_MASK
	.align		4
.L_23:
        /*0028*/ 	.byte	0x03, 0x50
        /*002a*/ 	.short	0x0000


	//----- nvinfo : EIATTR_MAXREG_COUNT
	.align		4
        /*002c*/ 	.byte	0x03, 0x1b
        /*002e*/ 	.short	0x00ff


	//----- nvinfo : EIATTR_MERCURY_ISA_VERSION
	.align		4
        /*0030*/ 	.byte	0x03, 0x5f
        /*0032*/ 	.short	0x0101


	//----- nvinfo : EIATTR_VRC_CTA_INIT_COUNT
	.align		4
        /*0034*/ 	.byte	0x02, 0x4a
	.zero		1
	.zero		1


	//----- nvinfo : EIATTR_EXIT_INSTR_OFFSETS
	.align		4
        /*0038*/ 	.byte	0x04, 0x1c
        /*003a*/ 	.short	(.L_25 - .L_24)


	//   ....[0]....
.L_24:
        /*003c*/ 	.word	0x000000c0


	//   ....[1]....
        /*0040*/ 	.word	0x00000150


	//   ....[2]....
        /*0044*/ 	.word	0x00000190


	//----- nvinfo : EIATTR_CBANK_PARAM_SIZE
	.align		4
.L_25:
        /*0048*/ 	.byte	0x03, 0x19
        /*004a*/ 	.short	0x000c


	//----- nvinfo : EIATTR_PARAM_CBANK
	.align		4
        /*004c*/ 	.byte	0x04, 0x0a
        /*004e*/ 	.short	(.L_27 - .L_26)
	.align		4
.L_26:
        /*0050*/ 	.word	index@(.nv.constant0._ZN4duda6detail10eye_kernelIdEEvPT_i)
        /*0054*/ 	.short	0x0380
        /*0056*/ 	.short	0x000c


	//----- nvinfo : EIATTR_SW_WAR
	.align		4
.L_27:
        /*0058*/ 	.byte	0x04, 0x36
        /*005a*/ 	.short	(.L_29 - .L_28)
.L_28:
        /*005c*/ 	.word	0x00000008
.L_29:


//--------------------- .nv.info._ZN4duda6detail10eye_kernelIfEEvPT_i --------------------------
	.section	.nv.info._ZN4duda6detail10eye_kernelIfEEvPT_i,"",@"SHT_CUDA_INFO"
	.sectionflags	@""
	.align	4


	//----- nvinfo : EIATTR_CUDA_API_VERSION
	.align		4
        /*0000*/ 	.byte	0x04, 0x37
        /*0002*/ 	.short	(.L_31 - .L_30)
.L_30:
        /*0004*/ 	.word	0x00000082


	//----- nvinfo : EIATTR_KPARAM_INFO
	.align		4
.L_31:
        /*0008*/ 	.byte	0x04, 0x17
        /*000a*/ 	.short	(.L_33 - .L_32)
.L_32:
        /*000c*/ 	.word	0x00000000
        /*0010*/ 	.short	0x0001
        /*0012*/ 	.short	0x0008
        /*0014*/ 	.byte	0x00, 0xf0, 0x11, 0x00


	//----- nvinfo : EIATTR_KPARAM_INFO
	.align		4
.L_33:
        /*0018*/ 	.byte	0x04, 0x17
        /*001a*/ 	.short	(.L_35 - .L_34)
.L_34:
        /*001c*/ 	.word	0x00000000
        /*0020*/ 	.short	0x0000
        /*0022*/ 	.short	0x0000
        /*0024*/ 	.byte	0x00, 0xf5, 0x21, 0x00


	//----- nvinfo : EIATTR_SPARSE_MMA_MASK
	.align		4
.L_35:
        /*0028*/ 	.byte	0x03, 0x50
        /*002a*/ 	.short	0x0000


	//----- nvinfo : EIATTR_MAXREG_COUNT
	.align		4
        /*002c*/ 	.byte	0x03, 0x1b
        /*002e*/ 	.short	0x00ff


	//----- nvinfo : EIATTR_MERCURY_ISA_VERSION
	.align		4
        /*0030*/ 	.byte	0x03, 0x5f
        /*0032*/ 	.short	0x0101


	//----- nvinfo : EIATTR_VRC_CTA_INIT_COUNT
	.align		4
        /*0034*/ 	.byte	0x02, 0x4a
	.zero		1
	.zero		1


	//----- nvinfo : EIATTR_EXIT_INSTR_OFFSETS
	.align		4
        /*0038*/ 	.byte	0x04, 0x1c
        /*003a*/ 	.short	(.L_37 - .L_36)


	//   ....[0]....
.L_36:
        /*003c*/ 	.word	0x000000c0


	//   ....[1]....
        /*0040*/ 	.word	0x00000140


	//   ....[2]....
        /*0044*/ 	.word	0x00000180


	//----- nvinfo : EIATTR_CBANK_PARAM_SIZE
	.align		4
.L_37:
        /*0048*/ 	.byte	0x03, 0x19
        /*004a*/ 	.short	0x000c


	//----- nvinfo : EIATTR_PARAM_CBANK
	.align		4
        /*004c*/ 	.byte	0x04, 0x0a
        /*004e*/ 	.short	(.L_39 - .L_38)
	.align		4
.L_38:
        /*0050*/ 	.word	index@(.nv.constant0._ZN4duda6detail10eye_kernelIfEEvPT_i)
        /*0054*/ 	.short	0x0380
        /*0056*/ 	.short	0x000c


	//----- nvinfo : EIATTR_SW_WAR
	.align		4
.L_39:
        /*0058*/ 	.byte	0x04, 0x36
        /*005a*/ 	.short	(.L_41 - .L_40)
.L_40:
        /*005c*/ 	.word	0x00000008
.L_41:


//--------------------- .nv.info._ZN4duda6detail10eye_kernelIiEEvPT_i --------------------------
	.section	.nv.info._ZN4duda6detail10eye_kernelIiEEvPT_i,"",@"SHT_CUDA_INFO"
	.sectionflags	@""
	.align	4


	//----- nvinfo : EIATTR_CUDA_API_VERSION
	.align		4
        /*0000*/ 	.byte	0x04, 0x37
        /*0002*/ 	.short	(.L_43 - .L_42)
.L_42:
        /*0004*/ 	.word	0x00000082


	//----- nvinfo : EIATTR_KPARAM_INFO
	.align		4
.L_43:
        /*0008*/ 	.byte	0x04, 0x17
        /*000a*/ 	.short	(.L_45 - .L_44)
.L_44:
        /*000c*/ 	.word	0x00000000
        /*0010*/ 	.short	0x0001
        /*0012*/ 	.short	0x0008
        /*0014*/ 	.byte	0x00, 0xf0, 0x11, 0x00


	//----- nvinfo : EIATTR_KPARAM_INFO
	.align		4
.L_45:
        /*0018*/ 	.byte	0x04, 0x17
        /*001a*/ 	.short	(.L_47 - .L_46)
.L_46:
        /*001c*/ 	.word	0x00000000
        /*0020*/ 	.short	0x0000
        /*0022*/ 	.short	0x0000
        /*0024*/ 	.byte	0x00, 0xf5, 0x21, 0x00


	//----- nvinfo : EIATTR_SPARSE_MMA_MASK
	.align		4
.L_47:
        /*0028*/ 	.byte	0x03, 0x50
        /*002a*/ 	.short	0x0000


	//----- nvinfo : EIATTR_MAXREG_COUNT
	.align		4
        /*002c*/ 	.byte	0x03, 0x1b
        /*002e*/ 	.short	0x00ff


	//----- nvinfo : EIATTR_MERCURY_ISA_VERSION
	.align		4
        /*0030*/ 	.byte	0x03, 0x5f
        /*0032*/ 	.short	0x0101


	//----- nvinfo : EIATTR_VRC_CTA_INIT_COUNT
	.align		4
        /*0034*/ 	.byte	0x02, 0x4a
	.zero		1
	.zero		1


	//----- nvinfo : EIATTR_EXIT_INSTR_OFFSETS
	.align		4
        /*0038*/ 	.byte	0x04, 0x1c
        /*003a*/ 	.short	(.L_49 - .L_48)


	//   ....[0]....
.L_48:
        /*003c*/ 	.word	0x000000c0


	//   ....[1]....
        /*0040*/ 	.word	0x00000140


	//   ....[2]....
        /*0044*/ 	.word	0x00000180


	//----- nvinfo : EIATTR_CBANK_PARAM_SIZE
	.align		4
.L_49:
        /*0048*/ 	.byte	0x03, 0x19
        /*004a*/ 	.short	0x000c


	//----- nvinfo : EIATTR_PARAM_CBANK
	.align		4
        /*004c*/ 	.byte	0x04, 0x0a
        /*004e*/ 	.short	(.L_51 - .L_50)
	.align		4
.L_50:
        /*0050*/ 	.word	index@(.nv.constant0._ZN4duda6detail10eye_kernelIiEEvPT_i)
        /*0054*/ 	.short	0x0380
        /*0056*/ 	.short	0x000c


	//----- nvinfo : EIATTR_SW_WAR
	.align		4
.L_51:
        /*0058*/ 	.byte	0x04, 0x36
        /*005a*/ 	.short	(.L_53 - .L_52)
.L_52:
        /*005c*/ 	.word	0x00000008
.L_53:


//--------------------- .nv.callgraph             --------------------------
	.section	.nv.callgraph,"",@"SHT_CUDA_CALLGRAPH"
	.align	4
	.sectionentsize	8
	.align		4
        /*0000*/ 	.word	0x00000000
	.align		4
        /*0004*/ 	.word	0xffffffff
	.align		4
        /*0008*/ 	.word	0x00000000
	.align		4
        /*000c*/ 	.word	0xfffffffe
	.align		4
        /*0010*/ 	.word	0x00000000
	.align		4
        /*0014*/ 	.word	0xfffffffd
	.align		4
        /*0018*/ 	.word	0x00000000
	.align		4
        /*001c*/ 	.word	0xfffffffc


//--------------------- .text._ZN4duda6detail10eye_kernelIdEEvPT_i --------------------------
	.section	.text._ZN4duda6detail10eye_kernelIdEEvPT_i,"ax",@progbits
	.align	128
        .global         _ZN4duda6detail10eye_kernelIdEEvPT_i
        .type           _ZN4duda6detail10eye_kernelIdEEvPT_i,@function
        .size           _ZN4duda6detail10eye_kernelIdEEvPT_i,(.L_x_3 - _ZN4duda6detail10eye_kernelIdEEvPT_i)
        .other          _ZN4duda6detail10eye_kernelIdEEvPT_i,@"STO_CUDA_ENTRY STV_DEFAULT"
_ZN4duda6detail10eye_kernelIdEEvPT_i:
.text._ZN4duda6detail10eye_kernelIdEEvPT_i:
[----:B------:R-:W-:Y:S01]  /*0000*/  LDC R1, c[0x0][0x37c] ;  /* 0x0000df00ff017b82 */ /* 0x000fe20000000800 */
[----:B------:R-:W0:Y:S01]  /*0010*/  S2R R0, SR_CTAID.X ;  /* 0x0000000000007919 */ /* 0x000e220000002500 */
[----:B------:R-:W0:Y:S01]  /*0020*/  LDCU UR4, c[0x0][0x360] ;  /* 0x00006c00ff0477ac */ /* 0x000e220008000800 */
[----:B------:R-:W0:Y:S01]  /*0030*/  S2R R3, SR_TID.X ;  /* 0x0000000000037919 */ /* 0x000e220000002100 */
[----:B------:R-:W1:Y:S01]  /*0040*/  LDCU UR5, c[0x0][0x364] ;  /* 0x00006c80ff0577ac */ /* 0x000e620008000800 */
[----:B------:R-:W1:Y:S01]  /*0050*/  S2R R5, SR_CTAID.Y ;  /* 0x0000000000057919 */ /* 0x000e620000002600 */
[----:B------:R-:W2:Y:S01]  /*0060*/  LDCU UR6, c[0x0][0x388] ;  /* 0x00007100ff0677ac */ /* 0x000ea20008000800 */
[----:B------:R-:W1:Y:S01]  /*0070*/  S2R R2, SR_TID.Y ;  /* 0x0000000000027919 */ /* 0x000e620000002200 */
[----:B0-----:R-:W-:Y:S02]  /*0080*/  IMAD R0, R0, UR4, R3 ;  /* 0x0000000400007c24 */ /* 0x001fe4000f8e0203 */
[----:B-1----:R-:W-:-:S05]  /*0090*/  IMAD R5, R5, UR5, R2 ;  /* 0x0000000505057c24 */ /* 0x002fca000f8e0202 */
[----:B------:R-:W-:-:S04]  /*00a0*/  VIMNMX R2, PT, PT, R0, R5, !PT ;  /* 0x0000000500027248 */ /* 0x000fc80007fe0100 */
[----:B--2---:R-:W-:-:S13]  /*00b0*/  ISETP.GE.AND P0, PT, R2, UR6, PT ;  /* 0x0000000602007c0c */ /* 0x004fda000bf06270 */
[----:B------:R-:W-:Y:S05]  /*00c0*/  @P0 EXIT ;  /* 0x000000000000094d */ /* 0x000fea0003800000 */
[----:B------:R-:W-:Y:S01]  /*00d0*/  ISETP.NE.AND P0, PT, R0, R5, PT ;  /* 0x000000050000720c */ /* 0x000fe20003f05270 */
[----:B------:R-:W0:Y:S01]  /*00e0*/  LDCU.64 UR4, c[0x0][0x358] ;  /* 0x00006b00ff0477ac */ /* 0x000e220008000a00 */
[----:B------:R-:W-:-:S11]  /*00f0*/  IMAD R7, R5, UR6, R0 ;  /* 0x0000000605077c24 */ /* 0x000fd6000f8e0200 */
[----:B------:R-:W1:Y:S01]  /*0100*/  @!P0 LDC.64 R2, c[0x0][0x380] ;  /* 0x0000e000ff028b82 */ /* 0x000e620000000a00 */
[----:B------:R-:W-:Y:S02]  /*0110*/  @!P0 MOV R4, 0x0 ;  /* 0x0000000000048802 */ /* 0x000fe40000000f00 */
[----:B------:R-:W-:Y:S01]  /*0120*/  @!P0 MOV R5, 0x3ff00000 ;  /* 0x3ff0000000058802 */ /* 0x000fe20000000f00 */
[----:B-1----:R-:W-:-:S05]  /*0130*/  @!P0 IMAD.WIDE R2, R7, 0x8, R2 ;  /* 0x0000000807028825 */ /* 0x002fca00078e0202 */
[----:B0-----:R0:W-:Y:S01]  /*0140*/  @!P0 STG.E.64 desc[UR4][R2.64], R4 ;  /* 0x0000000402008986 */ /* 0x0011e2000c101b04 */
[----:B------:R-:W-:Y:S05]  /*0150*/  @!P0 EXIT ;  /* 0x000000000000894d */ /* 0x000fea0003800000 */
[----:B0-----:R-:W0:Y:S02]  /*0160*/  LDC.64 R2, c[0x0][0x380] ;  /* 0x0000e000ff027b82 */ /* 0x001e240000000a00 */
[----:B0-----:R-:W-:-:S05]  /*0170*/  IMAD.WIDE R2, R7, 0x8, R2 ;  /* 0x0000000807027825 */ /* 0x001fca00078e0202 */
[----:B------:R-:W-:Y:S01]  /*0180*/  STG.E.64 desc[UR4][R2.64], RZ ;  /* 0x000000ff02007986 */ /* 0x000fe2000c101b04 */
[----:B------:R-:W-:Y:S05]  /*0190*/  EXIT ;  /* 0x000000000000794d */ /* 0x000fea0003800000 */
.L_x_0:
[----:B------:R-:W-:-:S00]  /*01a0*/  BRA `(.L_x_0) ;  /* 0xfffffffc00fc7947 */ /* 0x000fc0000383ffff */
[----:B------:R-:W-:-:S00]  /*01b0*/  NOP ;  /* 0x0000000000007918 */ /* 0x000fc00000000000 */
        /* <DEDUP_REMOVED lines=12> */
.L_x_3:


//--------------------- .text._ZN4duda6detail10eye_kernelIfEEvPT_i --------------------------
	.section	.text._ZN4duda6detail10eye_kernelIfEEvPT_i,"ax",@progbits
	.align	128
        .global         _ZN4duda6detail10eye_kernelIfEEvPT_i
        .type           _ZN4duda6detail10eye_kernelIfEEvPT_i,@function
        .size           _ZN4duda6detail10eye_kernelIfEEvPT_i,(.L_x_4 - _ZN4duda6detail10eye_kernelIfEEvPT_i)
        .other          _ZN4duda6detail10eye_kernelIfEEvPT_i,@"STO_CUDA_ENTRY STV_DEFAULT"
_ZN4duda6detail10eye_kernelIfEEvPT_i:
.text._ZN4duda6detail10eye_kernelIfEEvPT_i:
        /* <DEDUP_REMOVED lines=17> */
[----:B------:R-:W-:Y:S01]  /*0110*/  @!P0 MOV R7, 0x3f800000 ;  /* 0x3f80000000078802 */ /* 0x000fe20000000f00 */
[----:B-1----:R-:W-:-:S05]  /*0120*/  @!P0 IMAD.WIDE R2, R5, 0x4, R2 ;  /* 0x0000000405028825 */ /* 0x002fca00078e0202 */
[----:B0-----:R0:W-:Y:S01]  /*0130*/  @!P0 STG.E desc[UR4][R2.64], R7 ;  /* 0x0000000702008986 */ /* 0x0011e2000c101904 */
[----:B------:R-:W-:Y:S05]  /*0140*/  @!P0 EXIT ;  /* 0x000000000000894d */ /* 0x000fea0003800000 */
[----:B0-----:R-:W0:Y:S02]  /*0150*/  LDC.64 R2, c[0x0][0x380] ;  /* 0x0000e000ff027b82 */ /* 0x001e240000000a00 */
[----:B0-----:R-:W-:-:S05]  /*0160*/  IMAD.WIDE R2, R5, 0x4, R2 ;  /* 0x0000000405027825 */ /* 0x001fca00078e0202 */
[----:B------:R-:W-:Y:S01]  /*0170*/  STG.E desc[UR4][R2.64], RZ ;  /* 0x000000ff02007986 */ /* 0x000fe2000c101904 */
[----:B------:R-:W-:Y:S05]  /*0180*/  EXIT ;  /* 0x000000000000794d */ /* 0x000fea0003800000 */
.L_x_1:
        /* <DEDUP_REMOVED lines=15> */
.L_x_4:


//--------------------- .text._ZN4duda6detail10eye_kernelIiEEvPT_i --------------------------
	.section	.text._ZN4duda6detail10eye_kernelIiEEvPT_i,"ax",@progbits
	.align	128
        .global         _ZN4duda6detail10eye_kernelIiEEvPT_i
        .type           _ZN4duda6detail10eye_kernelIiEEvPT_i,@function
        .size           _ZN4duda6detail10eye_kernelIiEEvPT_i,(.L_x_5 - _ZN4duda6detail10eye_kernelIiEEvPT_i)
        .other          _ZN4duda6detail10eye_kernelIiEEvPT_i,@"STO_CUDA_ENTRY STV_DEFAULT"
_ZN4duda6detail10eye_kernelIiEEvPT_i:
.text._ZN4duda6detail10eye_kernelIiEEvPT_i:
        /* <DEDUP_REMOVED lines=25> */
.L_x_2:
        /* <DEDUP_REMOVED lines=15> */
.L_x_5:


//--------------------- .nv.shared.reserved.0     --------------------------
	.section	.nv.shared.reserved.0,"aw",@nobits
	.weak		__nv_reservedSMEM_offset_0_alias
	.size		__nv_reservedSMEM_offset_0_alias, 0, 64
	.other		__nv_reservedSMEM_offset_0_alias,@"STO_CUDA_RESERVED_SHARED STV_DEFAULT"
__nv_reservedSMEM_offset_0_alias:
	.zero		0
	.zero		64


//--------------------- .nv.constant0._ZN4duda6detail10eye_kernelIdEEvPT_i --------------------------
	.section	.nv.constant0._ZN4duda6detail10eye_kernelIdEEvPT_i,"a",@progbits
	.sectionflags	@""
	.align	4
.nv.constant0._ZN4duda6detail10eye_kernelIdEEvPT_i:
	.zero		908


//--------------------- .nv.constant0._ZN4duda6detail10eye_kernelIfEEvPT_i --------------------------
	.section	.nv.constant0._ZN4duda6detail10eye_kernelIfEEvPT_i,"a",@progbits
	.sectionflags	@""
	.align	4
.nv.constant0._ZN4duda6detail10eye_kernelIfEEvPT_i:
	.zero		908


//--------------------- .nv.constant0._ZN4duda6detail10eye_kernelIiEEvPT_i --------------------------
	.section	.nv.constant0._ZN4duda6detail10eye_kernelIiEEvPT_i,"a",@progbits
	.sectionflags	@""
	.align	4
.nv.constant0._ZN4duda6detail10eye_kernelIiEEvPT_i:
	.zero		908


//--------------------- SYMBOLS --------------------------

	.type		.nv.reservedSmem.offset0,@object
	.size		.nv.reservedSmem.offset0,0x4
